	.headerflags	@"EF_CUDA_TEXMODE_UNIFIED EF_CUDA_64BIT_ADDRESS EF_CUDA_ACCELERATORS EF_CUDA_SM90 EF_CUDA_VIRTUAL_SM(EF_CUDA_SM90)"
	.elftype	@"ET_EXEC"


//--------------------- .nv.info                  --------------------------
	.section	.nv.info,"",@"SHT_CUDA_INFO"
	.align	4


	//----- nvinfo : EIATTR_REGCOUNT
	.align		4
        /*0000*/ 	.byte	0x04, 0x2f
        /*0002*/ 	.short	(.L_1 - .L_0)
	.align		4
.L_0:
        /*0004*/ 	.word	index@(triton_poi_fused_add_clone_1)
        /*0008*/ 	.word	0x0000000c


	//----- nvinfo : EIATTR_MIN_STACK_SIZE
	.align		4
.L_1:
        /*000c*/ 	.byte	0x04, 0x12
        /*000e*/ 	.short	(.L_3 - .L_2)
	.align		4
.L_2:
        /*0010*/ 	.word	index@(triton_poi_fused_add_clone_1)
        /*0014*/ 	.word	0x00000000


	//----- nvinfo : EIATTR_FRAME_SIZE
	.align		4
.L_3:
        /*0018*/ 	.byte	0x04, 0x11
        /*001a*/ 	.short	(.L_5 - .L_4)
	.align		4
.L_4:
        /*001c*/ 	.word	index@(triton_poi_fused_add_clone_1)
        /*0020*/ 	.word	0x00000000


	//----- nvinfo : EIATTR_MIN_STACK_SIZE
	.align		4
.L_5:
        /*0024*/ 	.byte	0x04, 0x12
        /*0026*/ 	.short	(.L_7 - .L_6)
	.align		4
.L_6:
        /*0028*/ 	.word	index@(triton_poi_fused_add_clone_1)
        /*002c*/ 	.word	0x00000000
.L_7:


//--------------------- .nv.info.triton_poi_fused_add_clone_1 --------------------------
	.section	.nv.info.triton_poi_fused_add_clone_1,"",@"SHT_CUDA_INFO"
	.sectionflags	@""
	.align	4


	//----- nvinfo : EIATTR_CUDA_API_VERSION
	.align		4
        /*0000*/ 	.byte	0x04, 0x37
        /*0002*/ 	.short	(.L_9 - .L_8)
.L_8:
        /*0004*/ 	.word	0x0000007c


	//----- nvinfo : EIATTR_KPARAM_INFO
	.align		4
.L_9:
        /*0008*/ 	.byte	0x04, 0x17
        /*000a*/ 	.short	(.L_11 - .L_10)
.L_10:
        /*000c*/ 	.word	0x00000000
        /*0010*/ 	.short	0x0002
        /*0012*/ 	.short	0x0010
        /*0014*/ 	.byte	0x00, 0xf0, 0x11, 0x00


	//----- nvinfo : EIATTR_KPARAM_INFO
	.align		4
.L_11:
        /*0018*/ 	.byte	0x04, 0x17
        /*001a*/ 	.short	(.L_13 - .L_12)
.L_12:
        /*001c*/ 	.word	0x00000000
        /*0020*/ 	.short	0x0001
        /*0022*/ 	.short	0x0008
        /*0024*/ 	.byte	0x00, 0xf4, 0x21, 0x00


	//----- nvinfo : EIATTR_KPARAM_INFO
	.align		4
.L_13:
        /*0028*/ 	.byte	0x04, 0x17
        /*002a*/ 	.short	(.L_15 - .L_14)
.L_14:
        /*002c*/ 	.word	0x00000000
        /*0030*/ 	.short	0x0000
        /*0032*/ 	.short	0x0000
        /*0034*/ 	.byte	0x00, 0xf4, 0x21, 0x00


	//----- nvinfo : EIATTR_SPARSE_MMA_MASK
	.align		4
.L_15:
        /*0038*/ 	.byte	0x03, 0x50
        /*003a*/ 	.short	0x0000


	//----- nvinfo : EIATTR_MAXREG_COUNT
	.align		4
        /*003c*/ 	.byte	0x03, 0x1b
        /*003e*/ 	.short	0x00ff


	//----- nvinfo : EIATTR_EXIT_INSTR_OFFSETS
	.align		4
        /*0040*/ 	.byte	0x04, 0x1c
        /*0042*/ 	.short	(.L_17 - .L_16)


	//   ....[0]....
.L_16:
        /*0044*/ 	.word	0x00000140


	//   ....[1]....
        /*0048*/ 	.word	0x00000160


	//----- nvinfo : EIATTR_REQNTID
	.align		4
.L_17:
        /*004c*/ 	.byte	0x04, 0x10
        /*004e*/ 	.short	(.L_19 - .L_18)
.L_18:
        /*0050*/ 	.word	0x00000080
        /*0054*/ 	.word	0x00000001
        /*0058*/ 	.word	0x00000001


	//----- nvinfo : EIATTR_CBANK_PARAM_SIZE
	.align		4
.L_19:
        /*005c*/ 	.byte	0x03, 0x19
        /*005e*/ 	.short	0x0014


	//----- nvinfo : EIATTR_PARAM_CBANK
	.align		4
        /*0060*/ 	.byte	0x04, 0x0a
        /*0062*/ 	.short	(.L_21 - .L_20)
	.align		4
.L_20:
        /*0064*/ 	.word	index@(.nv.constant0.triton_poi_fused_add_clone_1)
        /*0068*/ 	.short	0x0210
        /*006a*/ 	.short	0x0014


	//----- nvinfo : EIATTR_SW_WAR
	.align		4
.L_21:
        /*006c*/ 	.byte	0x04, 0x36
        /*006e*/ 	.short	(.L_23 - .L_22)
.L_22:
        /*0070*/ 	.word	0x00000008
.L_23:


//--------------------- .nv.callgraph             --------------------------
	.section	.nv.callgraph,"",@"SHT_CUDA_CALLGRAPH"
	.align	4
	.sectionentsize	8
	.align		4
        /*0000*/ 	.word	0x00000000
	.align		4
        /*0004*/ 	.word	0xffffffff
	.align		4
        /*0008*/ 	.word	0x00000000
	.align		4
        /*000c*/ 	.word	0xfffffffe
	.align		4
        /*0010*/ 	.word	0x00000000
	.align		4
        /*0014*/ 	.word	0xfffffffd
	.align		4
        /*0018*/ 	.word	0x00000000
	.align		4
        /*001c*/ 	.word	0xfffffffc


//--------------------- .text.triton_poi_fused_add_clone_1 --------------------------
	.section	.text.triton_poi_fused_add_clone_1,"ax",@progbits
	.align	128
        .global         triton_poi_fused_add_clone_1
        .type           triton_poi_fused_add_clone_1,@function
        .size           triton_poi_fused_add_clone_1,(.L_x_1 - triton_poi_fused_add_clone_1)
        .other          triton_poi_fused_add_clone_1,@"STO_CUDA_ENTRY STV_DEFAULT"
triton_poi_fused_add_clone_1:
.text.triton_poi_fused_add_clone_1:
[----:B------:R-:W0:Y:S02]  /*0000*/  LDC R1, c[0x0][0x28] ;  /* 0x00000a00ff017b82 */ /* 0x000e240000000800 */
[----:B------:R-:W1:Y:S01]  /*0010*/  S2R R0, SR_TID.X ;  /* 0x0000000000007919 */ /* 0x000e620000002100 */
[----:B------:R-:W2:Y:S01]  /*0020*/  LDC.64 R2, c[0x0][0x210] ;  /* 0x00008400ff027b82 */ /* 0x000ea20000000a00 */
[----:B------:R-:W-:Y:S01]  /*0030*/  ULDC.64 UR4, c[0x0][0x208] ;  /* 0x0000820000047ab9 */ /* 0x000fe20000000a00 */
[----:B------:R-:W3:Y:S06]  /*0040*/  S2R R7, SR_CTAID.X ;  /* 0x0000000000077919 */ /* 0x000eec0000002500 */
[----:B------:R-:W4:Y:S01]  /*0050*/  LDC.64 R4, c[0x0][0x218] ;  /* 0x00008600ff047b82 */ /* 0x000f220000000a00 */
[----:B-1----:R-:W-:-:S04]  /*0060*/  LOP3.LUT R0, R0, 0x7f, RZ, 0xc0, !PT ;  /* 0x0000007f00007812 */ /* 0x002fc800078ec0ff */
[----:B---3--:R-:W-:-:S04]  /*0070*/  LEA R7, R7, R0, 0x7 ;  /* 0x0000000007077211 */ /* 0x008fc800078e38ff */
[C---:B------:R-:W-:Y:S01]  /*0080*/  ISETP.GE.AND P0, PT, R7.reuse, 0x140, PT ;  /* 0x000001400700780c */ /* 0x040fe20003f06270 */
[----:B------:R-:W-:-:S04]  /*0090*/  IMAD.HI R0, R7, 0x66666667, RZ ;  /* 0x6666666707007827 */ /* 0x000fc800078e02ff */
[----:B--2---:R-:W-:Y:S01]  /*00a0*/  IMAD.WIDE R2, R7, 0x4, R2 ;  /* 0x0000000407027825 */ /* 0x004fe200078e0202 */
[----:B------:R-:W-:-:S04]  /*00b0*/  SHF.R.U32.HI R9, RZ, 0x1f, R0 ;  /* 0x0000001fff097819 */ /* 0x000fc80000011600 */
[----:B------:R-:W-:-:S05]  /*00c0*/  LEA.HI.SX32 R0, R0, R9, 0x1d ;  /* 0x0000000900007211 */ /* 0x000fca00078feaff */
[----:B------:R-:W-:Y:S01]  /*00d0*/  IMAD R9, R0, -0x14, R7 ;  /* 0xffffffec00097824 */ /* 0x000fe200078e0207 */
[----:B------:R-:W-:Y:S01]  /*00e0*/  HFMA2.MMA R0, -RZ, RZ, 0, 0 ;  /* 0x00000000ff007435 */ /* 0x000fe200000001ff */
[----:B------:R-:W-:Y:S02]  /*00f0*/  MOV R7, RZ ;  /* 0x000000ff00077202 */ /* 0x000fe40000000f00 */
[----:B----4-:R-:W-:-:S05]  /*0100*/  IMAD.WIDE R4, R9, 0x4, R4 ;  /* 0x0000000409047825 */ /* 0x010fca00078e0204 */
[----:B------:R-:W2:Y:S04]  /*0110*/  @!P0 LDG.E.EL R7, desc[UR4][R4.64] ;  /* 0x0000000404078981 */ /* 0x000ea8000c2e1900 */
[----:B------:R-:W2:Y:S02]  /*0120*/  @!P0 LDG.E R0, desc[UR4][R2.64] ;  /* 0x0000000402008981 */ /* 0x000ea4000c1e1900 */
[----:B--2---:R-:W-:Y:S01]  /*0130*/  FADD R7, R7, R0 ;  /* 0x0000000007077221 */ /* 0x004fe20000000000 */
[----:B------:R-:W-:Y:S06]  /*0140*/  @P0 EXIT ;  /* 0x000000000000094d */ /* 0x000fec0003800000 */
[----:B------:R-:W-:Y:S01]  /*0150*/  STG.E desc[UR4][R2.64], R7 ;  /* 0x0000000702007986 */ /* 0x000fe2000c101904 */
[----:B------:R-:W-:Y:S05]  /*0160*/  EXIT ;  /* 0x000000000000794d */ /* 0x000fea0003800000 */
.L_x_0:
[----:B------:R-:W-:-:S00]  /*0170*/  BRA `(.L_x_0) ;  /* 0xfffffffc00fc7947 */ /* 0x000fc0000383ffff */
[----:B------:R-:W-:-:S00]  /*0180*/  NOP ;  /* 0x0000000000007918 */ /* 0x000fc00000000000 */
[----:B------:R-:W-:-:S00]  /*0190*/  NOP ;  /* 0x0000000000007918 */ /* 0x000fc00000000000 */
[----:B------:R-:W-:-:S00]  /*01a0*/  NOP ;  /* 0x0000000000007918 */ /* 0x000fc00000000000 */
[----:B------:R-:W-:-:S00]  /*01b0*/  NOP ;  /* 0x0000000000007918 */ /* 0x000fc00000000000 */
[----:B------:R-:W-:-:S00]  /*01c0*/  NOP ;  /* 0x0000000000007918 */ /* 0x000fc00000000000 */
[----:B------:R-:W-:-:S00]  /*01d0*/  NOP ;  /* 0x0000000000007918 */ /* 0x000fc00000000000 */
[----:B------:R-:W-:-:S00]  /*01e0*/  NOP ;  /* 0x0000000000007918 */ /* 0x000fc00000000000 */
[----:B------:R-:W-:-:S00]  /*01f0*/  NOP ;  /* 0x0000000000007918 */ /* 0x000fc00000000000 */
.L_x_1:


//--------------------- .nv.constant0.triton_poi_fused_add_clone_1 --------------------------
	.section	.nv.constant0.triton_poi_fused_add_clone_1,"a",@progbits
	.sectionflags	@""
	.align	4
.nv.constant0.triton_poi_fused_add_clone_1:
	.zero		548
